//
// Generated by NVIDIA NVVM Compiler
//
// Compiler Build ID: CL-36424714
// Cuda compilation tools, release 13.0, V13.0.88
// Based on NVVM 20.0.0
//

.version 9.0
.target sm_100
.address_size 64

	// .globl	relu_kernel

.visible .entry relu_kernel(
	.param .u64 .ptr .align 1 relu_kernel_param_0,
	.param .u64 .ptr .align 1 relu_kernel_param_1
)
.maxntid 7
{
	.reg .b32 	%r<2>;
	.reg .b32 	%f<3>;
	.reg .b64 	%rd<8>;

	ld.param.u64 	%rd1, [relu_kernel_param_0];
	ld.param.u64 	%rd2, [relu_kernel_param_1];
	cvta.to.global.u64 	%rd3, %rd2;
	cvta.to.global.u64 	%rd4, %rd1;
	mov.u32 	%r1, %tid.x;
	mul.wide.u32 	%rd5, %r1, 4;
	add.s64 	%rd6, %rd4, %rd5;
	ld.global.nc.f32 	%f1, [%rd6];
	max.f32 	%f2, %f1, 0f00000000;
	add.s64 	%rd7, %rd3, %rd5;
	st.global.f32 	[%rd7], %f2;
	ret;

}


// ===== COMPILED SASS (sm_100) =====

	.target	sm_100

	.elftype	@"ET_EXEC"


//--------------------- .note.nv.tkinfo           --------------------------
	.section	.note.nv.tkinfo,"",@"SHT_NOTE"
	.sectionflags	@"SHF_NOTE_NV_TKINFO"
	.tkinfo
        /*0018*/ 	.word	0x00000002
        /*0030*/ 	.string	""
        /*0030*/ 	.string	"ptxas"
        /*0030*/ 	.string	"Cuda compilation tools, release 13.0, V13.0.88"
        /*0030*/ 	.string	"Build cuda_13.0.r13.0/compiler.36424714_0"
        /*0030*/ 	.string	"-arch sm_100 -m 64 "



//--------------------- .note.nv.cuinfo           --------------------------
	.section	.note.nv.cuinfo,"",@"SHT_NOTE"
	.sectionflags	@"SHF_NOTE_NV_CUINFO"
        /*0018*/ 	.short	0x0002
        /*001a*/ 	.short	0x0064
        /*001c*/ 	.short	0x0082
	.zero		2


//--------------------- .nv.info                  --------------------------
	.section	.nv.info,"",@"SHT_CUDA_INFO"
	.align	4


	//----- nvinfo : EIATTR_REGCOUNT
	.align		4
        /*0000*/ 	.byte	0x04, 0x2f
        /*0002*/ 	.short	(.L_1 - .L_0)
	.align		4
.L_0:
        /*0004*/ 	.word	index@(relu_kernel)
        /*0008*/ 	.word	0x0000000a


	//----- nvinfo : EIATTR_FRAME_SIZE
	.align		4
.L_1:
        /*000c*/ 	.byte	0x04, 0x11
        /*000e*/ 	.short	(.L_3 - .L_2)
	.align		4
.L_2:
        /*0010*/ 	.word	index@(relu_kernel)
        /*0014*/ 	.word	0x00000000


	//----- nvinfo : EIATTR_MIN_STACK_SIZE
	.align		4
.L_3:
        /*0018*/ 	.byte	0x04, 0x12
        /*001a*/ 	.short	(.L_5 - .L_4)
	.align		4
.L_4:
        /*001c*/ 	.word	index@(relu_kernel)
        /*0020*/ 	.word	0x00000000
.L_5:


//--------------------- .nv.compat                --------------------------
	.section	.nv.compat,"",@"SHT_CUDA_COMPAT_INFO"
	.align	4
        /*0000*/ 	.byte	0x02, 0x09, 0x00, 0x00, 0x02, 0x02, 0x01, 0x00, 0x02, 0x05, 0x05, 0x00, 0x03, 0x07, 0x01, 0x01
        /*0010*/ 	.byte	0x02, 0x03, 0x00, 0x00, 0x02, 0x06, 0x01, 0x00, 0x04, 0x0b, 0x08, 0x00, 0x09, 0x00, 0x00, 0x00
        /*0020*/ 	.byte	0x00, 0x00, 0x00, 0x00


//--------------------- .nv.info.relu_kernel      --------------------------
	.section	.nv.info.relu_kernel,"",@"SHT_CUDA_INFO"
	.sectionflags	@""
	.align	4


	//----- nvinfo : EIATTR_CUDA_API_VERSION
	.align		4
        /*0000*/ 	.byte	0x04, 0x37
        /*0002*/ 	.short	(.L_7 - .L_6)
.L_6:
        /*0004*/ 	.word	0x00000082


	//----- nvinfo : EIATTR_KPARAM_INFO
	.align		4
.L_7:
        /*0008*/ 	.byte	0x04, 0x17
        /*000a*/ 	.short	(.L_9 - .L_8)
.L_8:
        /*000c*/ 	.word	0x00000000
        /*0010*/ 	.short	0x0001
        /*0012*/ 	.short	0x0008
        /*0014*/ 	.byte	0x00, 0xf5, 0x21, 0x00


	//----- nvinfo : EIATTR_KPARAM_INFO
	.align		4
.L_9:
        /*0018*/ 	.byte	0x04, 0x17
        /*001a*/ 	.short	(.L_11 - .L_10)
.L_10:
        /*001c*/ 	.word	0x00000000
        /*0020*/ 	.short	0x0000
        /*0022*/ 	.short	0x0000
        /*0024*/ 	.byte	0x00, 0xf5, 0x21, 0x00


	//----- nvinfo : EIATTR_SPARSE_MMA_MASK
	.align		4
.L_11:
        /*0028*/ 	.byte	0x03, 0x50
        /*002a*/ 	.short	0x0000


	//----- nvinfo : EIATTR_MAXREG_COUNT
	.align		4
        /*002c*/ 	.byte	0x03, 0x1b
        /*002e*/ 	.short	0x00ff


	//----- nvinfo : EIATTR_MERCURY_ISA_VERSION
	.align		4
        /*0030*/ 	.byte	0x03, 0x5f
        /*0032*/ 	.short	0x0101


	//----- nvinfo : EIATTR_VRC_CTA_INIT_COUNT
	.align		4
        /*0034*/ 	.byte	0x02, 0x4a
	.zero		1
	.zero		1


	//----- nvinfo : EIATTR_EXIT_INSTR_OFFSETS
	.align		4
        /*0038*/ 	.byte	0x04, 0x1c
        /*003a*/ 	.short	(.L_13 - .L_12)


	//   ....[0]....
.L_12:
        /*003c*/ 	.word	0x000000a0


	//----- nvinfo : EIATTR_MAX_THREADS
	.align		4
.L_13:
        /*0040*/ 	.byte	0x04, 0x05
        /*0042*/ 	.short	(.L_15 - .L_14)
.L_14:
        /*0044*/ 	.word	0x00000007
        /*0048*/ 	.word	0x00000001
        /*004c*/ 	.word	0x00000001


	//----- nvinfo : EIATTR_CBANK_PARAM_SIZE
	.align		4
.L_15:
        /*0050*/ 	.byte	0x03, 0x19
        /*0052*/ 	.short	0x0010


	//----- nvinfo : EIATTR_PARAM_CBANK
	.align		4
        /*0054*/ 	.byte	0x04, 0x0a
        /*0056*/ 	.short	(.L_17 - .L_16)
	.align		4
.L_16:
        /*0058*/ 	.word	index@(.nv.constant0.relu_kernel)
        /*005c*/ 	.short	0x0380
        /*005e*/ 	.short	0x0010


	//----- nvinfo : EIATTR_SW_WAR
	.align		4
.L_17:
        /*0060*/ 	.byte	0x04, 0x36
        /*0062*/ 	.short	(.L_19 - .L_18)
.L_18:
        /*0064*/ 	.word	0x00000008
.L_19:


//--------------------- .nv.callgraph             --------------------------
	.section	.nv.callgraph,"",@"SHT_CUDA_CALLGRAPH"
	.align	4
	.sectionentsize	8
	.align		4
        /*0000*/ 	.word	0x00000000
	.align		4
        /*0004*/ 	.word	0xffffffff
	.align		4
        /*0008*/ 	.word	0x00000000
	.align		4
        /*000c*/ 	.word	0xfffffffe
	.align		4
        /*0010*/ 	.word	0x00000000
	.align		4
        /*0014*/ 	.word	0xfffffffd
	.align		4
        /*0018*/ 	.word	0x00000000
	.align		4
        /*001c*/ 	.word	0xfffffffc


//--------------------- .text.relu_kernel         --------------------------
	.section	.text.relu_kernel,"ax",@progbits
	.align	128
        .global         relu_kernel
        .type           relu_kernel,@function
        .size           relu_kernel,(.L_x_1 - relu_kernel)
        .other          relu_kernel,@"STO_CUDA_ENTRY STV_DEFAULT"
relu_kernel:
.text.relu_kernel:
[----:B------:R-:W-:Y:S01]  /*0000*/  LDC R1, c[0x0][0x37c] ;  /* 0x0000df00ff017b82 */ /* 0x000fe20000000800 */
[----:B------:R-:W0:Y:S07]  /*0010*/  S2R R7, SR_TID.X ;  /* 0x0000000000077919 */ /* 0x000e2e0000002100 */
[----:B------:R-:W0:Y:S01]  /*0020*/  LDC.64 R2, c[0x0][0x380] ;  /* 0x0000e000ff027b82 */ /* 0x000e220000000a00 */
[----:B------:R-:W1:Y:S07]  /*0030*/  LDCU.64 UR4, c[0x0][0x358] ;  /* 0x00006b00ff0477ac */ /* 0x000e6e0008000a00 */
[----:B------:R-:W2:Y:S01]  /*0040*/  LDC.64 R4, c[0x0][0x388] ;  /* 0x0000e200ff047b82 */ /* 0x000ea20000000a00 */
[----:B0-----:R-:W-:-:S06]  /*0050*/  IMAD.WIDE.U32 R2, R7, 0x4, R2 ;  /* 0x0000000407027825 */ /* 0x001fcc00078e0002 */
[----:B-1----:R-:W3:Y:S01]  /*0060*/  LDG.E.CONSTANT R2, desc[UR4][R2.64] ;  /* 0x0000000402027981 */ /* 0x002ee2000c1e9900 */
[----:B--2---:R-:W-:Y:S01]  /*0070*/  IMAD.WIDE.U32 R4, R7, 0x4, R4 ;  /* 0x0000000407047825 */ /* 0x004fe200078e0004 */
[----:B---3--:R-:W-:-:S05]  /*0080*/  FMNMX R7, RZ, R2, !PT ;  /* 0x00000002ff077209 */ /* 0x008fca0007800000 */
[----:B------:R-:W-:Y:S01]  /*0090*/  STG.E desc[UR4][R4.64], R7 ;  /* 0x0000000704007986 */ /* 0x000fe2000c101904 */
[----:B------:R-:W-:Y:S05]  /*00a0*/  EXIT ;  /* 0x000000000000794d */ /* 0x000fea0003800000 */
.L_x_0:
[----:B------:R-:W-:-:S00]  /*00b0*/  BRA `(.L_x_0) ;  /* 0xfffffffc00fc7947 */ /* 0x000fc0000383ffff */
[----:B------:R-:W-:-:S00]  /*00c0*/  NOP ;  /* 0x0000000000007918 */ /* 0x000fc00000000000 */
        /* <DEDUP_REMOVED lines=11> */
.L_x_1:


//--------------------- .nv.shared.reserved.0     --------------------------
	.section	.nv.shared.reserved.0,"aw",@nobits
	.weak		__nv_reservedSMEM_offset_0_alias
	.size		__nv_reservedSMEM_offset_0_alias, 0, 64
	.other		__nv_reservedSMEM_offset_0_alias,@"STO_CUDA_RESERVED_SHARED STV_DEFAULT"
__nv_reservedSMEM_offset_0_alias:
	.zero		0
	.zero		64


//--------------------- .nv.constant0.relu_kernel --------------------------
	.section	.nv.constant0.relu_kernel,"a",@progbits
	.sectionflags	@""
	.align	4
.nv.constant0.relu_kernel:
	.zero		912


//--------------------- SYMBOLS --------------------------

	.type		.nv.reservedSmem.offset0,@object
	.size		.nv.reservedSmem.offset0,0x4
